	.headerflags	@"EF_CUDA_TEXMODE_UNIFIED EF_CUDA_64BIT_ADDRESS EF_CUDA_ACCELERATORS EF_CUDA_SM90 EF_CUDA_VIRTUAL_SM(EF_CUDA_SM90)"
	.elftype	@"ET_EXEC"


//--------------------- .nv.info                  --------------------------
	.section	.nv.info,"",@"SHT_CUDA_INFO"
	.align	4


	//----- nvinfo : EIATTR_REGCOUNT
	.align		4
        /*0000*/ 	.byte	0x04, 0x2f
        /*0002*/ 	.short	(.L_1 - .L_0)
	.align		4
.L_0:
        /*0004*/ 	.word	index@(triton_per_fused_mv_12)
        /*0008*/ 	.word	0x0000000d


	//----- nvinfo : EIATTR_MIN_STACK_SIZE
	.align		4
.L_1:
        /*000c*/ 	.byte	0x04, 0x12
        /*000e*/ 	.short	(.L_3 - .L_2)
	.align		4
.L_2:
        /*0010*/ 	.word	index@(triton_per_fused_mv_12)
        /*0014*/ 	.word	0x00000000


	//----- nvinfo : EIATTR_FRAME_SIZE
	.align		4
.L_3:
        /*0018*/ 	.byte	0x04, 0x11
        /*001a*/ 	.short	(.L_5 - .L_4)
	.align		4
.L_4:
        /*001c*/ 	.word	index@(triton_per_fused_mv_12)
        /*0020*/ 	.word	0x00000000


	//----- nvinfo : EIATTR_MIN_STACK_SIZE
	.align		4
.L_5:
        /*0024*/ 	.byte	0x04, 0x12
        /*0026*/ 	.short	(.L_7 - .L_6)
	.align		4
.L_6:
        /*0028*/ 	.word	index@(triton_per_fused_mv_12)
        /*002c*/ 	.word	0x00000000
.L_7:


//--------------------- .nv.info.triton_per_fused_mv_12 --------------------------
	.section	.nv.info.triton_per_fused_mv_12,"",@"SHT_CUDA_INFO"
	.sectionflags	@""
	.align	4


	//----- nvinfo : EIATTR_CUDA_API_VERSION
	.align		4
        /*0000*/ 	.byte	0x04, 0x37
        /*0002*/ 	.short	(.L_9 - .L_8)
.L_8:
        /*0004*/ 	.word	0x0000007c


	//----- nvinfo : EIATTR_KPARAM_INFO
	.align		4
.L_9:
        /*0008*/ 	.byte	0x04, 0x17
        /*000a*/ 	.short	(.L_11 - .L_10)
.L_10:
        /*000c*/ 	.word	0x00000000
        /*0010*/ 	.short	0x0003
        /*0012*/ 	.short	0x0014
        /*0014*/ 	.byte	0x00, 0xf0, 0x11, 0x00


	//----- nvinfo : EIATTR_KPARAM_INFO
	.align		4
.L_11:
        /*0018*/ 	.byte	0x04, 0x17
        /*001a*/ 	.short	(.L_13 - .L_12)
.L_12:
        /*001c*/ 	.word	0x00000000
        /*0020*/ 	.short	0x0002
        /*0022*/ 	.short	0x0010
        /*0024*/ 	.byte	0x00, 0xf0, 0x11, 0x00


	//----- nvinfo : EIATTR_KPARAM_INFO
	.align		4
.L_13:
        /*0028*/ 	.byte	0x04, 0x17
        /*002a*/ 	.short	(.L_15 - .L_14)
.L_14:
        /*002c*/ 	.word	0x00000000
        /*0030*/ 	.short	0x0001
        /*0032*/ 	.short	0x0008
        /*0034*/ 	.byte	0x00, 0xf4, 0x21, 0x00


	//----- nvinfo : EIATTR_KPARAM_INFO
	.align		4
.L_15:
        /*0038*/ 	.byte	0x04, 0x17
        /*003a*/ 	.short	(.L_17 - .L_16)
.L_16:
        /*003c*/ 	.word	0x00000000
        /*0040*/ 	.short	0x0000
        /*0042*/ 	.short	0x0000
        /*0044*/ 	.byte	0x00, 0xf4, 0x21, 0x00


	//----- nvinfo : EIATTR_SPARSE_MMA_MASK
	.align		4
.L_17:
        /*0048*/ 	.byte	0x03, 0x50
        /*004a*/ 	.short	0x0000


	//----- nvinfo : EIATTR_MAXREG_COUNT
	.align		4
        /*004c*/ 	.byte	0x03, 0x1b
        /*004e*/ 	.short	0x00ff


	//----- nvinfo : EIATTR_COOP_GROUP_MASK_REGIDS
	.align		4
        /*0050*/ 	.byte	0x04, 0x29
        /*0052*/ 	.short	(.L_19 - .L_18)


	//   ....[0]....
.L_18:
        /*0054*/ 	.word	0xffffffff


	//   ....[1]....
        /*0058*/ 	.word	0xffffffff


	//   ....[2]....
        /*005c*/ 	.word	0xffffffff


	//----- nvinfo : EIATTR_COOP_GROUP_INSTR_OFFSETS
	.align		4
.L_19:
        /*0060*/ 	.byte	0x04, 0x28
        /*0062*/ 	.short	(.L_21 - .L_20)


	//   ....[0]....
.L_20:
        /*0064*/ 	.word	0x000000f0


	//   ....[1]....
        /*0068*/ 	.word	0x00000120


	//   ....[2]....
        /*006c*/ 	.word	0x00000150


	//----- nvinfo : EIATTR_EXIT_INSTR_OFFSETS
	.align		4
.L_21:
        /*0070*/ 	.byte	0x04, 0x1c
        /*0072*/ 	.short	(.L_23 - .L_22)


	//   ....[0]....
.L_22:
        /*0074*/ 	.word	0x00000180


	//   ....[1]....
        /*0078*/ 	.word	0x000001a0


	//----- nvinfo : EIATTR_REQNTID
	.align		4
.L_23:
        /*007c*/ 	.byte	0x04, 0x10
        /*007e*/ 	.short	(.L_25 - .L_24)
.L_24:
        /*0080*/ 	.word	0x00000040
        /*0084*/ 	.word	0x00000001
        /*0088*/ 	.word	0x00000001


	//----- nvinfo : EIATTR_CBANK_PARAM_SIZE
	.align		4
.L_25:
        /*008c*/ 	.byte	0x03, 0x19
        /*008e*/ 	.short	0x0018


	//----- nvinfo : EIATTR_PARAM_CBANK
	.align		4
        /*0090*/ 	.byte	0x04, 0x0a
        /*0092*/ 	.short	(.L_27 - .L_26)
	.align		4
.L_26:
        /*0094*/ 	.word	index@(.nv.constant0.triton_per_fused_mv_12)
        /*0098*/ 	.short	0x0210
        /*009a*/ 	.short	0x0018


	//----- nvinfo : EIATTR_SW_WAR
	.align		4
.L_27:
        /*009c*/ 	.byte	0x04, 0x36
        /*009e*/ 	.short	(.L_29 - .L_28)
.L_28:
        /*00a0*/ 	.word	0x00000008
.L_29:


//--------------------- .nv.callgraph             --------------------------
	.section	.nv.callgraph,"",@"SHT_CUDA_CALLGRAPH"
	.align	4
	.sectionentsize	8
	.align		4
        /*0000*/ 	.word	0x00000000
	.align		4
        /*0004*/ 	.word	0xffffffff
	.align		4
        /*0008*/ 	.word	0x00000000
	.align		4
        /*000c*/ 	.word	0xfffffffe
	.align		4
        /*0010*/ 	.word	0x00000000
	.align		4
        /*0014*/ 	.word	0xfffffffd
	.align		4
        /*0018*/ 	.word	0x00000000
	.align		4
        /*001c*/ 	.word	0xfffffffc


//--------------------- .text.triton_per_fused_mv_12 --------------------------
	.section	.text.triton_per_fused_mv_12,"ax",@progbits
	.align	128
        .global         triton_per_fused_mv_12
        .type           triton_per_fused_mv_12,@function
        .size           triton_per_fused_mv_12,(.L_x_1 - triton_per_fused_mv_12)
        .other          triton_per_fused_mv_12,@"STO_CUDA_ENTRY STV_DEFAULT"
triton_per_fused_mv_12:
.text.triton_per_fused_mv_12:
[----:B------:R-:W0:Y:S02]  /*0000*/  LDC R1, c[0x0][0x28] ;  /* 0x00000a00ff017b82 */ /* 0x000e240000000800 */
[----:B------:R-:W1:Y:S01]  /*0010*/  S2R R9, SR_CTAID.X ;  /* 0x0000000000097919 */ /* 0x000e620000002500 */
[----:B------:R-:W2:Y:S01]  /*0020*/  LDC.64 R2, c[0x0][0x210] ;  /* 0x00008400ff027b82 */ /* 0x000ea20000000a00 */
[----:B------:R-:W-:Y:S01]  /*0030*/  ULDC.64 UR4, c[0x0][0x208] ;  /* 0x0000820000047ab9 */ /* 0x000fe20000000a00 */
[----:B------:R-:W3:Y:S01]  /*0040*/  S2R R10, SR_TID.X ;  /* 0x00000000000a7919 */ /* 0x000ee20000002100 */
[----:B-1----:R-:W-:Y:S02]  /*0050*/  ISETP.GE.AND P0, PT, R9, 0x80, PT ;  /* 0x000000800900780c */ /* 0x002fe40003f06270 */
[----:B---3--:R-:W-:-:S04]  /*0060*/  LOP3.LUT R0, R10, 0x7, RZ, 0xc0, !PT ;  /* 0x000000070a007812 */ /* 0x008fc800078ec0ff */
[----:B------:R-:W-:Y:S01]  /*0070*/  ISETP.LT.U32.AND P0, PT, R0, 0x5, !P0 ;  /* 0x000000050000780c */ /* 0x000fe20004701070 */
[----:B------:R-:W-:Y:S01]  /*0080*/  IMAD R5, R9, 0x5, R0 ;  /* 0x0000000509057824 */ /* 0x000fe200078e0200 */
[----:B------:R-:W-:-:S03]  /*0090*/  HFMA2.MMA R0, -RZ, RZ, 0, 0 ;  /* 0x00000000ff007435 */ /* 0x000fc600000001ff */
[----:B--2---:R-:W-:-:S08]  /*00a0*/  IMAD.WIDE R2, R5, 0x4, R2 ;  /* 0x0000000405027825 */ /* 0x004fd000078e0202 */
[----:B------:R-:W2:Y:S02]  /*00b0*/  @P0 LDG.E R0, desc[UR4][R2.64] ;  /* 0x0000000402000981 */ /* 0x000ea4000c1e1900 */
[----:B--2---:R-:W-:-:S04]  /*00c0*/  SEL R0, R0, RZ, P0 ;  /* 0x000000ff00007207 */ /* 0x004fc80000000000 */
[----:B------:R-:W-:Y:S02]  /*00d0*/  FSEL R0, R0, RZ, P0 ;  /* 0x000000ff00007208 */ /* 0x000fe40000000000 */
[----:B------:R-:W-:-:S03]  /*00e0*/  LOP3.LUT P0, RZ, R10, 0x3f, RZ, 0xc0, !PT ;  /* 0x0000003f0aff7812 */ /* 0x000fc6000780c0ff */
[----:B------:R-:W1:Y:S01]  /*00f0*/  SHFL.BFLY PT, R5, R0, 0x4, 0x1f ;  /* 0x0c801f0000057f89 */ /* 0x000e6200000e0000 */
[----:B------:R-:W-:Y:S01]  /*0100*/  ISETP.LT.AND P0, PT, R9, 0x80, !P0 ;  /* 0x000000800900780c */ /* 0x000fe20004701270 */
[----:B-1----:R-:W-:-:S05]  /*0110*/  FADD R6, R0, R5 ;  /* 0x0000000500067221 */ /* 0x002fca0000000000 */
[----:B------:R-:W1:Y:S02]  /*0120*/  SHFL.BFLY PT, R5, R6, 0x2, 0x1f ;  /* 0x0c401f0006057f89 */ /* 0x000e6400000e0000 */
[----:B-1----:R-:W-:Y:S02]  /*0130*/  FADD R7, R6, R5 ;  /* 0x0000000506077221 */ /* 0x002fe40000000000 */
[----:B------:R-:W1:Y:S03]  /*0140*/  LDC.64 R4, c[0x0][0x218] ;  /* 0x00008600ff047b82 */ /* 0x000e660000000a00 */
[----:B------:R-:W2:Y:S01]  /*0150*/  SHFL.BFLY PT, R8, R7, 0x1, 0x1f ;  /* 0x0c201f0007087f89 */ /* 0x000ea200000e0000 */
[----:B-1----:R-:W-:-:S04]  /*0160*/  IMAD.WIDE R2, R9, 0x4, R4 ;  /* 0x0000000409027825 */ /* 0x002fc800078e0204 */
[----:B--2---:R-:W-:Y:S01]  /*0170*/  FADD R5, R7, R8 ;  /* 0x0000000807057221 */ /* 0x004fe20000000000 */
[----:B------:R-:W-:Y:S06]  /*0180*/  @!P0 EXIT ;  /* 0x000000000000894d */ /* 0x000fec0003800000 */
[----:B------:R-:W-:Y:S01]  /*0190*/  STG.E desc[UR4][R2.64], R5 ;  /* 0x0000000502007986 */ /* 0x000fe2000c101904 */
[----:B------:R-:W-:Y:S05]  /*01a0*/  EXIT ;  /* 0x000000000000794d */ /* 0x000fea0003800000 */
.L_x_0:
[----:B------:R-:W-:-:S00]  /*01b0*/  BRA `(.L_x_0) ;  /* 0xfffffffc00fc7947 */ /* 0x000fc0000383ffff */
[----:B------:R-:W-:-:S00]  /*01c0*/  NOP ;  /* 0x0000000000007918 */ /* 0x000fc00000000000 */
        /* <DEDUP_REMOVED lines=11> */
.L_x_1:


//--------------------- .nv.constant0.triton_per_fused_mv_12 --------------------------
	.section	.nv.constant0.triton_per_fused_mv_12,"a",@progbits
	.sectionflags	@""
	.align	4
.nv.constant0.triton_per_fused_mv_12:
	.zero		552
